//
// Generated by NVIDIA NVVM Compiler
//
// Compiler Build ID: CL-36424714
// Cuda compilation tools, release 13.0, V13.0.88
// Based on NVVM 20.0.0
//

.version 9.0
.target sm_100
.address_size 64

	// .globl	_Z14hello_from_gpuv
.extern .func  (.param .b32 func_retval0) vprintf
(
	.param .b64 vprintf_param_0,
	.param .b64 vprintf_param_1
)
;
.global .align 1 .b8 $str[25] = {72, 101, 108, 108, 111, 44, 32, 87, 111, 114, 108, 100, 33, 32, 102, 114, 111, 109, 32, 71, 80, 85, 33, 10};
.global .align 1 .b8 $str$1[89] = {103, 108, 111, 98, 97, 108, 32, 116, 104, 114, 101, 97, 100, 95, 105, 100, 58, 32, 37, 48, 52, 100, 32, 124, 32, 66, 108, 111, 99, 107, 40, 37, 100, 44, 37, 100, 44, 37, 100, 41, 32, 61, 32, 37, 51, 100, 32, 40, 108, 111, 99, 97, 108, 41, 32, 124, 32, 84, 104, 114, 101, 97, 100, 40, 37, 100, 44, 37, 100, 44, 37, 100, 41, 32, 61, 32, 37, 51, 100, 32, 40, 108, 111, 99, 97, 108, 41, 10};

.visible .entry _Z14hello_from_gpuv()
{
	.reg .b32 	%r<3>;
	.reg .b64 	%rd<3>;

	mov.u64 	%rd1, $str;
	cvta.global.u64 	%rd2, %rd1;
	{ // callseq 0, 0
	.param .b64 param0;
	st.param.b64 	[param0], %rd2;
	.param .b64 param1;
	st.param.b64 	[param1], 0;
	.param .b32 retval0;
	call.uni (retval0), 
	vprintf, 
	(
	param0, 
	param1
	);
	ld.param.b32 	%r1, [retval0];
	} // callseq 0
	ret;

}
	// .globl	_Z6whoamiv
.visible .entry _Z6whoamiv()
{
	.local .align 8 .b8 	__local_depot1[40];
	.reg .b64 	%SP;
	.reg .b64 	%SPL;
	.reg .b32 	%r<21>;
	.reg .b64 	%rd<5>;

	mov.u64 	%SPL, __local_depot1;
	cvta.local.u64 	%SP, %SPL;
	add.u64 	%rd1, %SP, 0;
	add.u64 	%rd2, %SPL, 0;
	mov.u32 	%r1, %ctaid.x;
	mov.u32 	%r2, %ctaid.y;
	mov.u32 	%r3, %nctaid.x;
	mov.u32 	%r4, %ctaid.z;
	mov.u32 	%r5, %nctaid.y;
	mad.lo.s32 	%r6, %r5, %r4, %r2;
	mad.lo.s32 	%r7, %r6, %r3, %r1;
	mov.u32 	%r8, %ntid.x;
	mov.u32 	%r9, %ntid.y;
	mov.u32 	%r10, %ntid.z;
	mul.lo.s32 	%r11, %r9, %r8;
	mul.lo.s32 	%r12, %r11, %r10;
	mov.u32 	%r13, %tid.x;
	mov.u32 	%r14, %tid.y;
	mov.u32 	%r15, %tid.z;
	mad.lo.s32 	%r16, %r9, %r15, %r14;
	mad.lo.s32 	%r17, %r16, %r8, %r13;
	mad.lo.s32 	%r18, %r12, %r7, %r17;
	st.local.v2.u32 	[%rd2], {%r18, %r1};
	st.local.v2.u32 	[%rd2+8], {%r2, %r4};
	st.local.v2.u32 	[%rd2+16], {%r7, %r13};
	st.local.v2.u32 	[%rd2+24], {%r14, %r15};
	st.local.u32 	[%rd2+32], %r17;
	mov.u64 	%rd3, $str$1;
	cvta.global.u64 	%rd4, %rd3;
	{ // callseq 1, 0
	.param .b64 param0;
	st.param.b64 	[param0], %rd4;
	.param .b64 param1;
	st.param.b64 	[param1], %rd1;
	.param .b32 retval0;
	call.uni (retval0), 
	vprintf, 
	(
	param0, 
	param1
	);
	ld.param.b32 	%r19, [retval0];
	} // callseq 1
	ret;

}


// ===== COMPILED SASS (sm_100) =====

	.target	sm_100

	.elftype	@"ET_EXEC"


//--------------------- .note.nv.tkinfo           --------------------------
	.section	.note.nv.tkinfo,"",@"SHT_NOTE"
	.sectionflags	@"SHF_NOTE_NV_TKINFO"
	.tkinfo
        /*0018*/ 	.word	0x00000002
        /*0030*/ 	.string	""
        /*0030*/ 	.string	"ptxas"
        /*0030*/ 	.string	"Cuda compilation tools, release 13.0, V13.0.88"
        /*0030*/ 	.string	"Build cuda_13.0.r13.0/compiler.36424714_0"
        /*0030*/ 	.string	"-arch sm_100 -m 64 "



//--------------------- .note.nv.cuinfo           --------------------------
	.section	.note.nv.cuinfo,"",@"SHT_NOTE"
	.sectionflags	@"SHF_NOTE_NV_CUINFO"
        /*0018*/ 	.short	0x0002
        /*001a*/ 	.short	0x0064
        /*001c*/ 	.short	0x0082
	.zero		2


//--------------------- .nv.info                  --------------------------
	.section	.nv.info,"",@"SHT_CUDA_INFO"
	.align	4


	//----- nvinfo : EIATTR_REGCOUNT
	.align		4
        /*0000*/ 	.byte	0x04, 0x2f
        /*0002*/ 	.short	(.L_3 - .L_2)
	.align		4
.L_2:
        /*0004*/ 	.word	index@(_Z14hello_from_gpuv)
        /*0008*/ 	.word	0x00000018


	//----- nvinfo : EIATTR_FRAME_SIZE
	.align		4
.L_3:
        /*000c*/ 	.byte	0x04, 0x11
        /*000e*/ 	.short	(.L_5 - .L_4)
	.align		4
.L_4:
        /*0010*/ 	.word	index@(_Z14hello_from_gpuv)
        /*0014*/ 	.word	0x00000000


	//----- nvinfo : EIATTR_REGCOUNT
	.align		4
.L_5:
        /*0018*/ 	.byte	0x04, 0x2f
        /*001a*/ 	.short	(.L_7 - .L_6)
	.align		4
.L_6:
        /*001c*/ 	.word	index@(_Z6whoamiv)
        /*0020*/ 	.word	0x00000018


	//----- nvinfo : EIATTR_FRAME_SIZE
	.align		4
.L_7:
        /*0024*/ 	.byte	0x04, 0x11
        /*0026*/ 	.short	(.L_9 - .L_8)
	.align		4
.L_8:
        /*0028*/ 	.word	index@(_Z6whoamiv)
        /*002c*/ 	.word	0x00000028


	//----- nvinfo : EIATTR_MIN_STACK_SIZE
	.align		4
.L_9:
        /*0030*/ 	.byte	0x04, 0x12
        /*0032*/ 	.short	(.L_11 - .L_10)
	.align		4
.L_10:
        /*0034*/ 	.word	index@(_Z6whoamiv)
        /*0038*/ 	.word	0x00000028


	//----- nvinfo : EIATTR_MIN_STACK_SIZE
	.align		4
.L_11:
        /*003c*/ 	.byte	0x04, 0x12
        /*003e*/ 	.short	(.L_13 - .L_12)
	.align		4
.L_12:
        /*0040*/ 	.word	index@(_Z14hello_from_gpuv)
        /*0044*/ 	.word	0x00000000
.L_13:


//--------------------- .nv.compat                --------------------------
	.section	.nv.compat,"",@"SHT_CUDA_COMPAT_INFO"
	.align	4
        /*0000*/ 	.byte	0x02, 0x09, 0x00, 0x00, 0x02, 0x02, 0x01, 0x00, 0x02, 0x05, 0x05, 0x00, 0x03, 0x07, 0x01, 0x01
        /*0010*/ 	.byte	0x02, 0x03, 0x00, 0x00, 0x02, 0x06, 0x01, 0x00, 0x04, 0x0b, 0x08, 0x00, 0x09, 0x00, 0x00, 0x00
        /*0020*/ 	.byte	0x00, 0x00, 0x00, 0x00


//--------------------- .nv.info._Z6whoamiv       --------------------------
	.section	.nv.info._Z6whoamiv,"",@"SHT_CUDA_INFO"
	.sectionflags	@""
	.align	4


	//----- nvinfo : EIATTR_CUDA_API_VERSION
	.align		4
        /*0000*/ 	.byte	0x04, 0x37
        /*0002*/ 	.short	(.L_15 - .L_14)
.L_14:
        /*0004*/ 	.word	0x00000082


	//----- nvinfo : EIATTR_SPARSE_MMA_MASK
	.align		4
.L_15:
        /*0008*/ 	.byte	0x03, 0x50
        /*000a*/ 	.short	0x0000


	//----- nvinfo : EIATTR_MAXREG_COUNT
	.align		4
        /*000c*/ 	.byte	0x03, 0x1b
        /*000e*/ 	.short	0x00ff


	//----- nvinfo : EIATTR_EXTERNS
	.align		4
        /*0010*/ 	.byte	0x04, 0x0f
        /*0012*/ 	.short	(.L_17 - .L_16)


	//   ....[0]....
	.align		4
.L_16:
        /*0014*/ 	.word	index@(vprintf)


	//----- nvinfo : EIATTR_MERCURY_ISA_VERSION
	.align		4
.L_17:
        /*0018*/ 	.byte	0x03, 0x5f
        /*001a*/ 	.short	0x0101


	//----- nvinfo : EIATTR_VRC_CTA_INIT_COUNT
	.align		4
        /*001c*/ 	.byte	0x02, 0x4a
	.zero		1
	.zero		1


	//----- nvinfo : EIATTR_SYSCALL_OFFSETS
	.align		4
        /*0020*/ 	.byte	0x04, 0x46
        /*0022*/ 	.short	(.L_19 - .L_18)


	//   ....[0]....
.L_18:
        /*0024*/ 	.word	0x00000230


	//----- nvinfo : EIATTR_EXIT_INSTR_OFFSETS
	.align		4
.L_19:
        /*0028*/ 	.byte	0x04, 0x1c
        /*002a*/ 	.short	(.L_21 - .L_20)


	//   ....[0]....
.L_20:
        /*002c*/ 	.word	0x00000240


	//----- nvinfo : EIATTR_SW_WAR
	.align		4
.L_21:
        /*0030*/ 	.byte	0x04, 0x36
        /*0032*/ 	.short	(.L_23 - .L_22)
.L_22:
        /*0034*/ 	.word	0x00000008
.L_23:


//--------------------- .nv.info._Z14hello_from_gpuv --------------------------
	.section	.nv.info._Z14hello_from_gpuv,"",@"SHT_CUDA_INFO"
	.sectionflags	@""
	.align	4


	//----- nvinfo : EIATTR_CUDA_API_VERSION
	.align		4
        /*0000*/ 	.byte	0x04, 0x37
        /*0002*/ 	.short	(.L_25 - .L_24)
.L_24:
        /*0004*/ 	.word	0x00000082


	//----- nvinfo : EIATTR_SPARSE_MMA_MASK
	.align		4
.L_25:
        /*0008*/ 	.byte	0x03, 0x50
        /*000a*/ 	.short	0x0000


	//----- nvinfo : EIATTR_MAXREG_COUNT
	.align		4
        /*000c*/ 	.byte	0x03, 0x1b
        /*000e*/ 	.short	0x00ff


	//----- nvinfo : EIATTR_EXTERNS
	.align		4
        /*0010*/ 	.byte	0x04, 0x0f
        /*0012*/ 	.short	(.L_27 - .L_26)


	//   ....[0]....
	.align		4
.L_26:
        /*0014*/ 	.word	index@(vprintf)


	//----- nvinfo : EIATTR_MERCURY_ISA_VERSION
	.align		4
.L_27:
        /*0018*/ 	.byte	0x03, 0x5f
        /*001a*/ 	.short	0x0101


	//----- nvinfo : EIATTR_VRC_CTA_INIT_COUNT
	.align		4
        /*001c*/ 	.byte	0x02, 0x4a
	.zero		1
	.zero		1


	//----- nvinfo : EIATTR_SYSCALL_OFFSETS
	.align		4
        /*0020*/ 	.byte	0x04, 0x46
        /*0022*/ 	.short	(.L_29 - .L_28)


	//   ....[0]....
.L_28:
        /*0024*/ 	.word	0x00000080


	//----- nvinfo : EIATTR_EXIT_INSTR_OFFSETS
	.align		4
.L_29:
        /*0028*/ 	.byte	0x04, 0x1c
        /*002a*/ 	.short	(.L_31 - .L_30)


	//   ....[0]....
.L_30:
        /*002c*/ 	.word	0x00000090


	//----- nvinfo : EIATTR_SW_WAR
	.align		4
.L_31:
        /*0030*/ 	.byte	0x04, 0x36
        /*0032*/ 	.short	(.L_33 - .L_32)
.L_32:
        /*0034*/ 	.word	0x00000008
.L_33:


//--------------------- .nv.callgraph             --------------------------
	.section	.nv.callgraph,"",@"SHT_CUDA_CALLGRAPH"
	.align	4
	.sectionentsize	8
	.align		4
        /*0000*/ 	.word	0x00000000
	.align		4
        /*0004*/ 	.word	0xffffffff
	.align		4
        /*0008*/ 	.word	index@(_Z6whoamiv)
	.align		4
        /*000c*/ 	.word	index@(vprintf)
	.align		4
        /*0010*/ 	.word	index@(_Z14hello_from_gpuv)
	.align		4
        /*0014*/ 	.word	index@(vprintf)
	.align		4
        /*0018*/ 	.word	0x00000000
	.align		4
        /*001c*/ 	.word	0xfffffffe
	.align		4
        /*0020*/ 	.word	0x00000000
	.align		4
        /*0024*/ 	.word	0xfffffffd
	.align		4
        /*0028*/ 	.word	0x00000000
	.align		4
        /*002c*/ 	.word	0xfffffffc


//--------------------- .nv.constant4             --------------------------
	.section	.nv.constant4,"a",@progbits
	.align	8
	.align		8
.nv.constant4:
        /*0000*/ 	.dword	vprintf
	.align		8
        /*0008*/ 	.dword	$str
	.align		8
        /*0010*/ 	.dword	$str$1


//--------------------- .text._Z6whoamiv          --------------------------
	.section	.text._Z6whoamiv,"ax",@progbits
	.align	128
        .global         _Z6whoamiv
        .type           _Z6whoamiv,@function
        .size           _Z6whoamiv,(.L_x_4 - _Z6whoamiv)
        .other          _Z6whoamiv,@"STO_CUDA_ENTRY STV_DEFAULT"
_Z6whoamiv:
.text._Z6whoamiv:
[----:B------:R-:W0:Y:S01]  /*0000*/  LDC R1, c[0x0][0x37c] ;  /* 0x0000df00ff017b82 */ /* 0x000e220000000800 */
[----:B------:R-:W1:Y:S01]  /*0010*/  S2R R4, SR_CTAID.Y ;  /* 0x0000000000047919 */ /* 0x000e620000002600 */
[----:B------:R-:W2:Y:S01]  /*0020*/  LDCU UR6, c[0x0][0x2fc] ;  /* 0x00005f80ff0677ac */ /* 0x000ea20008000800 */
[----:B------:R-:W-:Y:S01]  /*0030*/  MOV R10, 0x0 ;  /* 0x00000000000a7802 */ /* 0x000fe20000000f00 */
[----:B------:R-:W1:Y:S01]  /*0040*/  S2R R5, SR_CTAID.Z ;  /* 0x0000000000057919 */ /* 0x000e620000002700 */
[----:B------:R-:W3:Y:S01]  /*0050*/  LDCU UR7, c[0x0][0x370] ;  /* 0x00006e00ff0777ac */ /* 0x000ee20008000800 */
[----:B0-----:R-:W-:Y:S01]  /*0060*/  IADD3 R1, PT, PT, R1, -0x28, RZ ;  /* 0xffffffd801017810 */ /* 0x001fe20007ffe0ff */
[----:B------:R-:W0:Y:S01]  /*0070*/  S2R R12, SR_TID.Y ;  /* 0x00000000000c7919 */ /* 0x000e220000002200 */
[----:B------:R-:W1:Y:S01]  /*0080*/  LDCU UR8, c[0x0][0x374] ;  /* 0x00006e80ff0877ac */ /* 0x000e620008000800 */
[----:B------:R-:W4:Y:S01]  /*0090*/  LDC.64 R10, c[0x4][R10] ;  /* 0x010000000a0a7b82 */ /* 0x000f220000000a00 */
[----:B------:R-:W0:Y:S01]  /*00a0*/  S2R R13, SR_TID.Z ;  /* 0x00000000000d7919 */ /* 0x000e220000002300 */
[----:B------:R-:W5:Y:S01]  /*00b0*/  LDCU UR9, c[0x0][0x360] ;  /* 0x00006c00ff0977ac */ /* 0x000f620008000800 */
[----:B------:R-:W3:Y:S01]  /*00c0*/  S2R R9, SR_CTAID.X ;  /* 0x0000000000097919 */ /* 0x000ee20000002500 */
[----:B------:R-:W5:Y:S01]  /*00d0*/  LDCU UR10, c[0x0][0x364] ;  /* 0x00006c80ff0a77ac */ /* 0x000f620008000800 */
[----:B------:R-:W2:Y:S01]  /*00e0*/  S2R R3, SR_TID.X ;  /* 0x0000000000037919 */ /* 0x000ea20000002100 */
[----:B------:R-:W1:Y:S01]  /*00f0*/  LDCU UR5, c[0x0][0x368] ;  /* 0x00006d00ff0577ac */ /* 0x000e620008000800 */
[----:B-----5:R-:W-:Y:S01]  /*0100*/  UIMAD UR4, UR9, UR10, URZ ;  /* 0x0000000a090472a4 */ /* 0x020fe2000f8e02ff */
[----:B-1----:R-:W-:Y:S01]  /*0110*/  IMAD R2, R5, UR8, R4 ;  /* 0x0000000805027c24 */ /* 0x002fe2000f8e0204 */
[----:B------:R1:W-:Y:S02]  /*0120*/  STL.64 [R1+0x8], R4 ;  /* 0x0000080401007387 */ /* 0x0003e40000100a00 */
[----:B------:R-:W-:Y:S01]  /*0130*/  UIMAD UR4, UR4, UR5, URZ ;  /* 0x00000005040472a4 */ /* 0x000fe2000f8e02ff */
[----:B------:R-:W5:Y:S01]  /*0140*/  LDCU UR5, c[0x0][0x2f8] ;  /* 0x00005f00ff0577ac */ /* 0x000f620008000800 */
[----:B0-----:R-:W-:Y:S01]  /*0150*/  IMAD R0, R13, UR10, R12 ;  /* 0x0000000a0d007c24 */ /* 0x001fe2000f8e020c */
[----:B------:R0:W-:Y:S01]  /*0160*/  STL.64 [R1+0x18], R12 ;  /* 0x0000180c01007387 */ /* 0x0001e20000100a00 */
[----:B---3--:R-:W-:-:S02]  /*0170*/  IMAD R2, R2, UR7, R9 ;  /* 0x0000000702027c24 */ /* 0x008fc4000f8e0209 */
[----:B--2---:R-:W-:-:S03]  /*0180*/  IMAD R0, R0, UR9, R3 ;  /* 0x0000000900007c24 */ /* 0x004fc6000f8e0203 */
[----:B------:R0:W-:Y:S01]  /*0190*/  STL.64 [R1+0x10], R2 ;  /* 0x0000100201007387 */ /* 0x0001e20000100a00 */
[----:B------:R-:W1:Y:S01]  /*01a0*/  LDCU.64 UR8, c[0x4][0x10] ;  /* 0x01000200ff0877ac */ /* 0x000e620008000a00 */
[----:B------:R-:W-:Y:S02]  /*01b0*/  IMAD R8, R2, UR4, R0 ;  /* 0x0000000402087c24 */ /* 0x000fe4000f8e0200 */
[----:B------:R0:W-:Y:S01]  /*01c0*/  STL [R1+0x20], R0 ;  /* 0x0000200001007387 */ /* 0x0001e20000100800 */
[----:B-----5:R-:W-:-:S03]  /*01d0*/  IADD3 R6, P0, PT, R1, UR5, RZ ;  /* 0x0000000501067c10 */ /* 0x020fc6000ff1e0ff */
[----:B------:R0:W-:Y:S01]  /*01e0*/  STL.64 [R1], R8 ;  /* 0x0000000801007387 */ /* 0x0001e20000100a00 */
[----:B------:R-:W-:Y:S02]  /*01f0*/  IADD3.X R7, PT, PT, RZ, UR6, RZ, P0, !PT ;  /* 0x00000006ff077c10 */ /* 0x000fe400087fe4ff */
[----:B-1----:R-:W-:Y:S02]  /*0200*/  MOV R4, UR8 ;  /* 0x0000000800047c02 */ /* 0x002fe40008000f00 */
[----:B0---4-:R-:W-:-:S07]  /*0210*/  MOV R5, UR9 ;  /* 0x0000000900057c02 */ /* 0x011fce0008000f00 */
[----:B------:R-:W-:-:S07]  /*0220*/  LEPC R20, `(.L_x_0) ;  /* 0x000000001014794e */ /* 0x000fce0000000000 */
[----:B------:R-:W-:Y:S05]  /*0230*/  CALL.ABS.NOINC R10 ;  /* 0x000000000a007343 */ /* 0x000fea0003c00000 */
.L_x_0:
[----:B------:R-:W-:Y:S05]  /*0240*/  EXIT ;  /* 0x000000000000794d */ /* 0x000fea0003800000 */
.L_x_1:
[----:B------:R-:W-:-:S00]  /*0250*/  BRA `(.L_x_1) ;  /* 0xfffffffc00fc7947 */ /* 0x000fc0000383ffff */
[----:B------:R-:W-:-:S00]  /*0260*/  NOP ;  /* 0x0000000000007918 */ /* 0x000fc00000000000 */
        /* <DEDUP_REMOVED lines=9> */
.L_x_4:


//--------------------- .text._Z14hello_from_gpuv --------------------------
	.section	.text._Z14hello_from_gpuv,"ax",@progbits
	.align	128
        .global         _Z14hello_from_gpuv
        .type           _Z14hello_from_gpuv,@function
        .size           _Z14hello_from_gpuv,(.L_x_5 - _Z14hello_from_gpuv)
        .other          _Z14hello_from_gpuv,@"STO_CUDA_ENTRY STV_DEFAULT"
_Z14hello_from_gpuv:
.text._Z14hello_from_gpuv:
[----:B------:R-:W0:Y:S01]  /*0000*/  LDC R1, c[0x0][0x37c] ;  /* 0x0000df00ff017b82 */ /* 0x000e220000000800 */
[----:B------:R-:W-:Y:S01]  /*0010*/  MOV R0, 0x0 ;  /* 0x0000000000007802 */ /* 0x000fe20000000f00 */
[----:B------:R-:W1:Y:S01]  /*0020*/  LDCU.64 UR4, c[0x4][0x8] ;  /* 0x01000100ff0477ac */ /* 0x000e620008000a00 */
[----:B------:R-:W-:-:S05]  /*0030*/  CS2R R6, SRZ ;  /* 0x0000000000067805 */ /* 0x000fca000001ff00 */
[----:B------:R2:W3:Y:S01]  /*0040*/  LDC.64 R2, c[0x4][R0] ;  /* 0x0100000000027b82 */ /* 0x0004e20000000a00 */
[----:B-1----:R-:W-:Y:S02]  /*0050*/  IMAD.U32 R4, RZ, RZ, UR4 ;  /* 0x00000004ff047e24 */ /* 0x002fe4000f8e00ff */
[----:B--2---:R-:W-:-:S07]  /*0060*/  IMAD.U32 R5, RZ, RZ, UR5 ;  /* 0x00000005ff057e24 */ /* 0x004fce000f8e00ff */
[----:B------:R-:W-:-:S07]  /*0070*/  LEPC R20, `(.L_x_2) ;  /* 0x000000001014794e */ /* 0x000fce0000000000 */
[----:B0--3--:R-:W-:Y:S05]  /*0080*/  CALL.ABS.NOINC R2 ;  /* 0x0000000002007343 */ /* 0x009fea0003c00000 */
.L_x_2:
[----:B------:R-:W-:Y:S05]  /*0090*/  EXIT ;  /* 0x000000000000794d */ /* 0x000fea0003800000 */
.L_x_3:
        /* <DEDUP_REMOVED lines=14> */
.L_x_5:


//--------------------- .nv.global.init           --------------------------
	.section	.nv.global.init,"aw",@progbits
.nv.global.init:
	.type		$str,@object
	.size		$str,($str$1 - $str)
$str:
        /*0000*/ 	.byte	0x48, 0x65, 0x6c, 0x6c, 0x6f, 0x2c, 0x20, 0x57, 0x6f, 0x72, 0x6c, 0x64, 0x21, 0x20, 0x66, 0x72
        /*0010*/ 	.byte	0x6f, 0x6d, 0x20, 0x47, 0x50, 0x55, 0x21, 0x0a, 0x00
	.type		$str$1,@object
	.size		$str$1,(.L_1 - $str$1)
$str$1:
        /*0019*/ 	.byte	0x67, 0x6c, 0x6f, 0x62, 0x61, 0x6c, 0x20, 0x74, 0x68, 0x72, 0x65, 0x61, 0x64, 0x5f, 0x69, 0x64
        /*0029*/ 	.byte	0x3a, 0x20, 0x25, 0x30, 0x34, 0x64, 0x20, 0x7c, 0x20, 0x42, 0x6c, 0x6f, 0x63, 0x6b, 0x28, 0x25
        /*0039*/ 	.byte	0x64, 0x2c, 0x25, 0x64, 0x2c, 0x25, 0x64, 0x29, 0x20, 0x3d, 0x20, 0x25, 0x33, 0x64, 0x20, 0x28
        /*0049*/ 	.byte	0x6c, 0x6f, 0x63, 0x61, 0x6c, 0x29, 0x20, 0x7c, 0x20, 0x54, 0x68, 0x72, 0x65, 0x61, 0x64, 0x28
        /*0059*/ 	.byte	0x25, 0x64, 0x2c, 0x25, 0x64, 0x2c, 0x25, 0x64, 0x29, 0x20, 0x3d, 0x20, 0x25, 0x33, 0x64, 0x20
        /*0069*/ 	.byte	0x28, 0x6c, 0x6f, 0x63, 0x61, 0x6c, 0x29, 0x0a, 0x00
.L_1:


//--------------------- .nv.shared.reserved.0     --------------------------
	.section	.nv.shared.reserved.0,"aw",@nobits
	.weak		__nv_reservedSMEM_offset_0_alias
	.size		__nv_reservedSMEM_offset_0_alias, 0, 64
	.other		__nv_reservedSMEM_offset_0_alias,@"STO_CUDA_RESERVED_SHARED STV_DEFAULT"
__nv_reservedSMEM_offset_0_alias:
	.zero		0
	.zero		64


//--------------------- .nv.constant0._Z6whoamiv  --------------------------
	.section	.nv.constant0._Z6whoamiv,"a",@progbits
	.sectionflags	@""
	.align	4
.nv.constant0._Z6whoamiv:
	.zero		896


//--------------------- .nv.constant0._Z14hello_from_gpuv --------------------------
	.section	.nv.constant0._Z14hello_from_gpuv,"a",@progbits
	.sectionflags	@""
	.align	4
.nv.constant0._Z14hello_from_gpuv:
	.zero		896


//--------------------- SYMBOLS --------------------------

	.type		.nv.reservedSmem.offset0,@object
	.size		.nv.reservedSmem.offset0,0x4
	.type		vprintf,@function
